//
// Generated by NVIDIA NVVM Compiler
//
// Compiler Build ID: CL-36424714
// Cuda compilation tools, release 13.0, V13.0.88
// Based on NVVM 20.0.0
//

.version 9.0
.target sm_100
.address_size 64

	// .globl	_Z22f_gpu_Matrix_TransposePKfPfii

.visible .entry _Z22f_gpu_Matrix_TransposePKfPfii(
	.param .u64 .ptr .align 1 _Z22f_gpu_Matrix_TransposePKfPfii_param_0,
	.param .u64 .ptr .align 1 _Z22f_gpu_Matrix_TransposePKfPfii_param_1,
	.param .u32 _Z22f_gpu_Matrix_TransposePKfPfii_param_2,
	.param .u32 _Z22f_gpu_Matrix_TransposePKfPfii_param_3
)
{
	.reg .pred 	%p<4>;
	.reg .b32 	%r<15>;
	.reg .b32 	%f<2>;
	.reg .b64 	%rd<9>;

	ld.param.u64 	%rd1, [_Z22f_gpu_Matrix_TransposePKfPfii_param_0];
	ld.param.u64 	%rd2, [_Z22f_gpu_Matrix_TransposePKfPfii_param_1];
	ld.param.u32 	%r3, [_Z22f_gpu_Matrix_TransposePKfPfii_param_2];
	ld.param.u32 	%r5, [_Z22f_gpu_Matrix_TransposePKfPfii_param_3];
	mov.u32 	%r6, %ctaid.x;
	mov.u32 	%r7, %ntid.x;
	mov.u32 	%r8, %tid.x;
	mad.lo.s32 	%r1, %r6, %r7, %r8;
	mov.u32 	%r9, %ctaid.y;
	mov.u32 	%r10, %ntid.y;
	mov.u32 	%r11, %tid.y;
	mad.lo.s32 	%r12, %r9, %r10, %r11;
	setp.ge.s32 	%p1, %r1, %r3;
	setp.ge.s32 	%p2, %r12, %r5;
	or.pred  	%p3, %p1, %p2;
	@%p3 bra 	$L__BB0_2;
	cvta.to.global.u64 	%rd3, %rd1;
	cvta.to.global.u64 	%rd4, %rd2;
	mad.lo.s32 	%r13, %r5, %r1, %r12;
	mad.lo.s32 	%r14, %r3, %r12, %r1;
	mul.wide.s32 	%rd5, %r13, 4;
	add.s64 	%rd6, %rd3, %rd5;
	ld.global.f32 	%f1, [%rd6];
	mul.wide.s32 	%rd7, %r14, 4;
	add.s64 	%rd8, %rd4, %rd7;
	st.global.f32 	[%rd8], %f1;
$L__BB0_2:
	ret;

}


// ===== COMPILED SASS (sm_100) =====

	.target	sm_100

	.elftype	@"ET_EXEC"


//--------------------- .note.nv.tkinfo           --------------------------
	.section	.note.nv.tkinfo,"",@"SHT_NOTE"
	.sectionflags	@"SHF_NOTE_NV_TKINFO"
	.tkinfo
        /*0018*/ 	.word	0x00000002
        /*0030*/ 	.string	""
        /*0030*/ 	.string	"ptxas"
        /*0030*/ 	.string	"Cuda compilation tools, release 13.0, V13.0.88"
        /*0030*/ 	.string	"Build cuda_13.0.r13.0/compiler.36424714_0"
        /*0030*/ 	.string	"-arch sm_100 -m 64 "



//--------------------- .note.nv.cuinfo           --------------------------
	.section	.note.nv.cuinfo,"",@"SHT_NOTE"
	.sectionflags	@"SHF_NOTE_NV_CUINFO"
        /*0018*/ 	.short	0x0002
        /*001a*/ 	.short	0x0064
        /*001c*/ 	.short	0x0082
	.zero		2


//--------------------- .nv.info                  --------------------------
	.section	.nv.info,"",@"SHT_CUDA_INFO"
	.align	4


	//----- nvinfo : EIATTR_REGCOUNT
	.align		4
        /*0000*/ 	.byte	0x04, 0x2f
        /*0002*/ 	.short	(.L_1 - .L_0)
	.align		4
.L_0:
        /*0004*/ 	.word	index@(_Z22f_gpu_Matrix_TransposePKfPfii)
        /*0008*/ 	.word	0x0000000a


	//----- nvinfo : EIATTR_FRAME_SIZE
	.align		4
.L_1:
        /*000c*/ 	.byte	0x04, 0x11
        /*000e*/ 	.short	(.L_3 - .L_2)
	.align		4
.L_2:
        /*0010*/ 	.word	index@(_Z22f_gpu_Matrix_TransposePKfPfii)
        /*0014*/ 	.word	0x00000000


	//----- nvinfo : EIATTR_MIN_STACK_SIZE
	.align		4
.L_3:
        /*0018*/ 	.byte	0x04, 0x12
        /*001a*/ 	.short	(.L_5 - .L_4)
	.align		4
.L_4:
        /*001c*/ 	.word	index@(_Z22f_gpu_Matrix_TransposePKfPfii)
        /*0020*/ 	.word	0x00000000
.L_5:


//--------------------- .nv.compat                --------------------------
	.section	.nv.compat,"",@"SHT_CUDA_COMPAT_INFO"
	.align	4
        /*0000*/ 	.byte	0x02, 0x09, 0x00, 0x00, 0x02, 0x02, 0x01, 0x00, 0x02, 0x05, 0x05, 0x00, 0x03, 0x07, 0x01, 0x01
        /*0010*/ 	.byte	0x02, 0x03, 0x00, 0x00, 0x02, 0x06, 0x01, 0x00, 0x04, 0x0b, 0x08, 0x00, 0x09, 0x00, 0x00, 0x00
        /*0020*/ 	.byte	0x00, 0x00, 0x00, 0x00


//--------------------- .nv.info._Z22f_gpu_Matrix_TransposePKfPfii --------------------------
	.section	.nv.info._Z22f_gpu_Matrix_TransposePKfPfii,"",@"SHT_CUDA_INFO"
	.sectionflags	@""
	.align	4


	//----- nvinfo : EIATTR_CUDA_API_VERSION
	.align		4
        /*0000*/ 	.byte	0x04, 0x37
        /*0002*/ 	.short	(.L_7 - .L_6)
.L_6:
        /*0004*/ 	.word	0x00000082


	//----- nvinfo : EIATTR_KPARAM_INFO
	.align		4
.L_7:
        /*0008*/ 	.byte	0x04, 0x17
        /*000a*/ 	.short	(.L_9 - .L_8)
.L_8:
        /*000c*/ 	.word	0x00000000
        /*0010*/ 	.short	0x0003
        /*0012*/ 	.short	0x0014
        /*0014*/ 	.byte	0x00, 0xf0, 0x11, 0x00


	//----- nvinfo : EIATTR_KPARAM_INFO
	.align		4
.L_9:
        /*0018*/ 	.byte	0x04, 0x17
        /*001a*/ 	.short	(.L_11 - .L_10)
.L_10:
        /*001c*/ 	.word	0x00000000
        /*0020*/ 	.short	0x0002
        /*0022*/ 	.short	0x0010
        /*0024*/ 	.byte	0x00, 0xf0, 0x11, 0x00


	//----- nvinfo : EIATTR_KPARAM_INFO
	.align		4
.L_11:
        /*0028*/ 	.byte	0x04, 0x17
        /*002a*/ 	.short	(.L_13 - .L_12)
.L_12:
        /*002c*/ 	.word	0x00000000
        /*0030*/ 	.short	0x0001
        /*0032*/ 	.short	0x0008
        /*0034*/ 	.byte	0x00, 0xf5, 0x21, 0x00


	//----- nvinfo : EIATTR_KPARAM_INFO
	.align		4
.L_13:
        /*0038*/ 	.byte	0x04, 0x17
        /*003a*/ 	.short	(.L_15 - .L_14)
.L_14:
        /*003c*/ 	.word	0x00000000
        /*0040*/ 	.short	0x0000
        /*0042*/ 	.short	0x0000
        /*0044*/ 	.byte	0x00, 0xf5, 0x21, 0x00


	//----- nvinfo : EIATTR_SPARSE_MMA_MASK
	.align		4
.L_15:
        /*0048*/ 	.byte	0x03, 0x50
        /*004a*/ 	.short	0x0000


	//----- nvinfo : EIATTR_MAXREG_COUNT
	.align		4
        /*004c*/ 	.byte	0x03, 0x1b
        /*004e*/ 	.short	0x00ff


	//----- nvinfo : EIATTR_MERCURY_ISA_VERSION
	.align		4
        /*0050*/ 	.byte	0x03, 0x5f
        /*0052*/ 	.short	0x0101


	//----- nvinfo : EIATTR_VRC_CTA_INIT_COUNT
	.align		4
        /*0054*/ 	.byte	0x02, 0x4a
	.zero		1
	.zero		1


	//----- nvinfo : EIATTR_EXIT_INSTR_OFFSETS
	.align		4
        /*0058*/ 	.byte	0x04, 0x1c
        /*005a*/ 	.short	(.L_17 - .L_16)


	//   ....[0]....
.L_16:
        /*005c*/ 	.word	0x000000c0


	//   ....[1]....
        /*0060*/ 	.word	0x00000160


	//----- nvinfo : EIATTR_CBANK_PARAM_SIZE
	.align		4
.L_17:
        /*0064*/ 	.byte	0x03, 0x19
        /*0066*/ 	.short	0x0018


	//----- nvinfo : EIATTR_PARAM_CBANK
	.align		4
        /*0068*/ 	.byte	0x04, 0x0a
        /*006a*/ 	.short	(.L_19 - .L_18)
	.align		4
.L_18:
        /*006c*/ 	.word	index@(.nv.constant0._Z22f_gpu_Matrix_TransposePKfPfii)
        /*0070*/ 	.short	0x0380
        /*0072*/ 	.short	0x0018


	//----- nvinfo : EIATTR_SW_WAR
	.align		4
.L_19:
        /*0074*/ 	.byte	0x04, 0x36
        /*0076*/ 	.short	(.L_21 - .L_20)
.L_20:
        /*0078*/ 	.word	0x00000008
.L_21:


//--------------------- .nv.callgraph             --------------------------
	.section	.nv.callgraph,"",@"SHT_CUDA_CALLGRAPH"
	.align	4
	.sectionentsize	8
	.align		4
        /*0000*/ 	.word	0x00000000
	.align		4
        /*0004*/ 	.word	0xffffffff
	.align		4
        /*0008*/ 	.word	0x00000000
	.align		4
        /*000c*/ 	.word	0xfffffffe
	.align		4
        /*0010*/ 	.word	0x00000000
	.align		4
        /*0014*/ 	.word	0xfffffffd
	.align		4
        /*0018*/ 	.word	0x00000000
	.align		4
        /*001c*/ 	.word	0xfffffffc


//--------------------- .text._Z22f_gpu_Matrix_TransposePKfPfii --------------------------
	.section	.text._Z22f_gpu_Matrix_TransposePKfPfii,"ax",@progbits
	.align	128
        .global         _Z22f_gpu_Matrix_TransposePKfPfii
        .type           _Z22f_gpu_Matrix_TransposePKfPfii,@function
        .size           _Z22f_gpu_Matrix_TransposePKfPfii,(.L_x_1 - _Z22f_gpu_Matrix_TransposePKfPfii)
        .other          _Z22f_gpu_Matrix_TransposePKfPfii,@"STO_CUDA_ENTRY STV_DEFAULT"
_Z22f_gpu_Matrix_TransposePKfPfii:
.text._Z22f_gpu_Matrix_TransposePKfPfii:
[----:B------:R-:W-:Y:S01]  /*0000*/  LDC R1, c[0x0][0x37c] ;  /* 0x0000df00ff017b82 */ /* 0x000fe20000000800 */
[----:B------:R-:W0:Y:S07]  /*0010*/  S2R R2, SR_TID.Y ;  /* 0x0000000000027919 */ /* 0x000e2e0000002200 */
[----:B------:R-:W1:Y:S01]  /*0020*/  LDC R0, c[0x0][0x360] ;  /* 0x0000d800ff007b82 */ /* 0x000e620000000800 */
[----:B------:R-:W2:Y:S01]  /*0030*/  LDCU.64 UR6, c[0x0][0x390] ;  /* 0x00007200ff0677ac */ /* 0x000ea20008000a00 */
[----:B------:R-:W1:Y:S06]  /*0040*/  S2R R3, SR_TID.X ;  /* 0x0000000000037919 */ /* 0x000e6c0000002100 */
[----:B------:R-:W0:Y:S08]  /*0050*/  S2UR UR5, SR_CTAID.Y ;  /* 0x00000000000579c3 */ /* 0x000e300000002600 */
[----:B------:R-:W0:Y:S08]  /*0060*/  LDC R7, c[0x0][0x364] ;  /* 0x0000d900ff077b82 */ /* 0x000e300000000800 */
[----:B------:R-:W1:Y:S01]  /*0070*/  S2UR UR4, SR_CTAID.X ;  /* 0x00000000000479c3 */ /* 0x000e620000002500 */
[----:B0-----:R-:W-:-:S05]  /*0080*/  IMAD R7, R7, UR5, R2 ;  /* 0x0000000507077c24 */ /* 0x001fca000f8e0202 */
[----:B--2---:R-:W-:Y:S01]  /*0090*/  ISETP.GE.AND P0, PT, R7, UR7, PT ;  /* 0x0000000707007c0c */ /* 0x004fe2000bf06270 */
[----:B-1----:R-:W-:-:S05]  /*00a0*/  IMAD R0, R0, UR4, R3 ;  /* 0x0000000400007c24 */ /* 0x002fca000f8e0203 */
[----:B------:R-:W-:-:S13]  /*00b0*/  ISETP.GE.OR P0, PT, R0, UR6, P0 ;  /* 0x0000000600007c0c */ /* 0x000fda0008706670 */
[----:B------:R-:W-:Y:S05]  /*00c0*/  @P0 EXIT ;  /* 0x000000000000094d */ /* 0x000fea0003800000 */
[----:B------:R-:W0:Y:S01]  /*00d0*/  LDC.64 R2, c[0x0][0x380] ;  /* 0x0000e000ff027b82 */ /* 0x000e220000000a00 */
[----:B------:R-:W1:Y:S01]  /*00e0*/  LDCU.64 UR4, c[0x0][0x358] ;  /* 0x00006b00ff0477ac */ /* 0x000e620008000a00 */
[----:B------:R-:W-:-:S04]  /*00f0*/  IMAD R5, R0, UR7, R7 ;  /* 0x0000000700057c24 */ /* 0x000fc8000f8e0207 */
[----:B0-----:R-:W-:Y:S02]  /*0100*/  IMAD.WIDE R2, R5, 0x4, R2 ;  /* 0x0000000405027825 */ /* 0x001fe400078e0202 */
[----:B------:R-:W0:Y:S04]  /*0110*/  LDC.64 R4, c[0x0][0x388] ;  /* 0x0000e200ff047b82 */ /* 0x000e280000000a00 */
[----:B-1----:R-:W2:Y:S01]  /*0120*/  LDG.E R3, desc[UR4][R2.64] ;  /* 0x0000000402037981 */ /* 0x002ea2000c1e1900 */
[----:B------:R-:W-:-:S04]  /*0130*/  IMAD R7, R7, UR6, R0 ;  /* 0x0000000607077c24 */ /* 0x000fc8000f8e0200 */
[----:B0-----:R-:W-:-:S05]  /*0140*/  IMAD.WIDE R4, R7, 0x4, R4 ;  /* 0x0000000407047825 */ /* 0x001fca00078e0204 */
[----:B--2---:R-:W-:Y:S01]  /*0150*/  STG.E desc[UR4][R4.64], R3 ;  /* 0x0000000304007986 */ /* 0x004fe2000c101904 */
[----:B------:R-:W-:Y:S05]  /*0160*/  EXIT ;  /* 0x000000000000794d */ /* 0x000fea0003800000 */
.L_x_0:
[----:B------:R-:W-:-:S00]  /*0170*/  BRA `(.L_x_0) ;  /* 0xfffffffc00fc7947 */ /* 0x000fc0000383ffff */
[----:B------:R-:W-:-:S00]  /*0180*/  NOP ;  /* 0x0000000000007918 */ /* 0x000fc00000000000 */
[----:B------:R-:W-:-:S00]  /*0190*/  NOP ;  /* 0x0000000000007918 */ /* 0x000fc00000000000 */
[----:B------:R-:W-:-:S00]  /*01a0*/  NOP ;  /* 0x0000000000007918 */ /* 0x000fc00000000000 */
[----:B------:R-:W-:-:S00]  /*01b0*/  NOP ;  /* 0x0000000000007918 */ /* 0x000fc00000000000 */
[----:B------:R-:W-:-:S00]  /*01c0*/  NOP ;  /* 0x0000000000007918 */ /* 0x000fc00000000000 */
[----:B------:R-:W-:-:S00]  /*01d0*/  NOP ;  /* 0x0000000000007918 */ /* 0x000fc00000000000 */
[----:B------:R-:W-:-:S00]  /*01e0*/  NOP ;  /* 0x0000000000007918 */ /* 0x000fc00000000000 */
[----:B------:R-:W-:-:S00]  /*01f0*/  NOP ;  /* 0x0000000000007918 */ /* 0x000fc00000000000 */
.L_x_1:


//--------------------- .nv.shared.reserved.0     --------------------------
	.section	.nv.shared.reserved.0,"aw",@nobits
	.weak		__nv_reservedSMEM_offset_0_alias
	.size		__nv_reservedSMEM_offset_0_alias, 0, 64
	.other		__nv_reservedSMEM_offset_0_alias,@"STO_CUDA_RESERVED_SHARED STV_DEFAULT"
__nv_reservedSMEM_offset_0_alias:
	.zero		0
	.zero		64


//--------------------- .nv.constant0._Z22f_gpu_Matrix_TransposePKfPfii --------------------------
	.section	.nv.constant0._Z22f_gpu_Matrix_TransposePKfPfii,"a",@progbits
	.sectionflags	@""
	.align	4
.nv.constant0._Z22f_gpu_Matrix_TransposePKfPfii:
	.zero		920


//--------------------- SYMBOLS --------------------------

	.type		.nv.reservedSmem.offset0,@object
	.size		.nv.reservedSmem.offset0,0x4
